//
// Generated by NVIDIA NVVM Compiler
//
// Compiler Build ID: CL-36424714
// Cuda compilation tools, release 13.0, V13.0.88
// Based on NVVM 20.0.0
//

.version 9.0
.target sm_100
.address_size 64

	// .globl	_Z14one_hot_kernelPKxPfii

.visible .entry _Z14one_hot_kernelPKxPfii(
	.param .u64 .ptr .align 1 _Z14one_hot_kernelPKxPfii_param_0,
	.param .u64 .ptr .align 1 _Z14one_hot_kernelPKxPfii_param_1,
	.param .u32 _Z14one_hot_kernelPKxPfii_param_2,
	.param .u32 _Z14one_hot_kernelPKxPfii_param_3
)
{
	.reg .pred 	%p<5>;
	.reg .b32 	%r<10>;
	.reg .b64 	%rd<9>;

	ld.param.u64 	%rd1, [_Z14one_hot_kernelPKxPfii_param_0];
	ld.param.u64 	%rd2, [_Z14one_hot_kernelPKxPfii_param_1];
	ld.param.u32 	%r4, [_Z14one_hot_kernelPKxPfii_param_2];
	ld.param.u32 	%r3, [_Z14one_hot_kernelPKxPfii_param_3];
	mov.u32 	%r5, %ctaid.x;
	mov.u32 	%r6, %ntid.x;
	mov.u32 	%r7, %tid.x;
	mad.lo.s32 	%r1, %r5, %r6, %r7;
	setp.ge.s32 	%p1, %r1, %r4;
	@%p1 bra 	$L__BB0_3;
	cvta.to.global.u64 	%rd3, %rd1;
	mul.wide.s32 	%rd4, %r1, 8;
	add.s64 	%rd5, %rd3, %rd4;
	ld.global.u32 	%r2, [%rd5];
	setp.lt.s32 	%p2, %r2, 0;
	setp.le.s32 	%p3, %r3, %r2;
	or.pred  	%p4, %p2, %p3;
	@%p4 bra 	$L__BB0_3;
	mad.lo.s32 	%r8, %r3, %r1, %r2;
	cvta.to.global.u64 	%rd6, %rd2;
	mul.wide.s32 	%rd7, %r8, 4;
	add.s64 	%rd8, %rd6, %rd7;
	mov.b32 	%r9, 1065353216;
	st.global.u32 	[%rd8], %r9;
$L__BB0_3:
	ret;

}
	// .globl	_Z18scatter_add_kernelPKfPKxPfiii
.visible .entry _Z18scatter_add_kernelPKfPKxPfiii(
	.param .u64 .ptr .align 1 _Z18scatter_add_kernelPKfPKxPfiii_param_0,
	.param .u64 .ptr .align 1 _Z18scatter_add_kernelPKfPKxPfiii_param_1,
	.param .u64 .ptr .align 1 _Z18scatter_add_kernelPKfPKxPfiii_param_2,
	.param .u32 _Z18scatter_add_kernelPKfPKxPfiii_param_3,
	.param .u32 _Z18scatter_add_kernelPKfPKxPfiii_param_4,
	.param .u32 _Z18scatter_add_kernelPKfPKxPfiii_param_5
)
{
	.reg .pred 	%p<5>;
	.reg .b32 	%r<14>;
	.reg .b32 	%f<3>;
	.reg .b64 	%rd<13>;

	ld.param.u64 	%rd1, [_Z18scatter_add_kernelPKfPKxPfiii_param_0];
	ld.param.u64 	%rd2, [_Z18scatter_add_kernelPKfPKxPfiii_param_1];
	ld.param.u64 	%rd3, [_Z18scatter_add_kernelPKfPKxPfiii_param_2];
	ld.param.u32 	%r6, [_Z18scatter_add_kernelPKfPKxPfiii_param_3];
	ld.param.u32 	%r4, [_Z18scatter_add_kernelPKfPKxPfiii_param_4];
	ld.param.u32 	%r5, [_Z18scatter_add_kernelPKfPKxPfiii_param_5];
	mov.u32 	%r7, %ctaid.x;
	mov.u32 	%r8, %ntid.x;
	mov.u32 	%r9, %tid.x;
	mad.lo.s32 	%r1, %r7, %r8, %r9;
	mul.lo.s32 	%r10, %r4, %r6;
	setp.ge.s32 	%p1, %r1, %r10;
	@%p1 bra 	$L__BB1_3;
	cvta.to.global.u64 	%rd4, %rd2;
	div.s32 	%r2, %r1, %r4;
	mul.wide.s32 	%rd5, %r2, 8;
	add.s64 	%rd6, %rd4, %rd5;
	ld.global.u32 	%r3, [%rd6];
	setp.lt.s32 	%p2, %r3, 0;
	setp.le.s32 	%p3, %r5, %r3;
	or.pred  	%p4, %p2, %p3;
	@%p4 bra 	$L__BB1_3;
	rem.s32 	%r11, %r1, %r4;
	mad.lo.s32 	%r12, %r4, %r3, %r11;
	cvta.to.global.u64 	%rd7, %rd3;
	mul.wide.s32 	%rd8, %r12, 4;
	add.s64 	%rd9, %rd7, %rd8;
	mad.lo.s32 	%r13, %r2, %r4, %r11;
	cvta.to.global.u64 	%rd10, %rd1;
	mul.wide.s32 	%rd11, %r13, 4;
	add.s64 	%rd12, %rd10, %rd11;
	ld.global.f32 	%f1, [%rd12];
	atom.global.add.f32 	%f2, [%rd9], %f1;
$L__BB1_3:
	ret;

}


// ===== COMPILED SASS (sm_100) =====

	.target	sm_100

	.elftype	@"ET_EXEC"


//--------------------- .note.nv.tkinfo           --------------------------
	.section	.note.nv.tkinfo,"",@"SHT_NOTE"
	.sectionflags	@"SHF_NOTE_NV_TKINFO"
	.tkinfo
        /*0018*/ 	.word	0x00000002
        /*0030*/ 	.string	""
        /*0030*/ 	.string	"ptxas"
        /*0030*/ 	.string	"Cuda compilation tools, release 13.0, V13.0.88"
        /*0030*/ 	.string	"Build cuda_13.0.r13.0/compiler.36424714_0"
        /*0030*/ 	.string	"-arch sm_100 -m 64 "



//--------------------- .note.nv.cuinfo           --------------------------
	.section	.note.nv.cuinfo,"",@"SHT_NOTE"
	.sectionflags	@"SHF_NOTE_NV_CUINFO"
        /*0018*/ 	.short	0x0002
        /*001a*/ 	.short	0x0064
        /*001c*/ 	.short	0x0082
	.zero		2


//--------------------- .nv.info                  --------------------------
	.section	.nv.info,"",@"SHT_CUDA_INFO"
	.align	4


	//----- nvinfo : EIATTR_REGCOUNT
	.align		4
        /*0000*/ 	.byte	0x04, 0x2f
        /*0002*/ 	.short	(.L_1 - .L_0)
	.align		4
.L_0:
        /*0004*/ 	.word	index@(_Z14one_hot_kernelPKxPfii)
        /*0008*/ 	.word	0x0000000a


	//----- nvinfo : EIATTR_FRAME_SIZE
	.align		4
.L_1:
        /*000c*/ 	.byte	0x04, 0x11
        /*000e*/ 	.short	(.L_3 - .L_2)
	.align		4
.L_2:
        /*0010*/ 	.word	index@(_Z14one_hot_kernelPKxPfii)
        /*0014*/ 	.word	0x00000000


	//----- nvinfo : EIATTR_REGCOUNT
	.align		4
.L_3:
        /*0018*/ 	.byte	0x04, 0x2f
        /*001a*/ 	.short	(.L_5 - .L_4)
	.align		4
.L_4:
        /*001c*/ 	.word	index@(_Z18scatter_add_kernelPKfPKxPfiii)
        /*0020*/ 	.word	0x0000000e


	//----- nvinfo : EIATTR_FRAME_SIZE
	.align		4
.L_5:
        /*0024*/ 	.byte	0x04, 0x11
        /*0026*/ 	.short	(.L_7 - .L_6)
	.align		4
.L_6:
        /*0028*/ 	.word	index@(_Z18scatter_add_kernelPKfPKxPfiii)
        /*002c*/ 	.word	0x00000000


	//----- nvinfo : EIATTR_MIN_STACK_SIZE
	.align		4
.L_7:
        /*0030*/ 	.byte	0x04, 0x12
        /*0032*/ 	.short	(.L_9 - .L_8)
	.align		4
.L_8:
        /*0034*/ 	.word	index@(_Z18scatter_add_kernelPKfPKxPfiii)
        /*0038*/ 	.word	0x00000000


	//----- nvinfo : EIATTR_MIN_STACK_SIZE
	.align		4
.L_9:
        /*003c*/ 	.byte	0x04, 0x12
        /*003e*/ 	.short	(.L_11 - .L_10)
	.align		4
.L_10:
        /*0040*/ 	.word	index@(_Z14one_hot_kernelPKxPfii)
        /*0044*/ 	.word	0x00000000
.L_11:


//--------------------- .nv.compat                --------------------------
	.section	.nv.compat,"",@"SHT_CUDA_COMPAT_INFO"
	.align	4
        /*0000*/ 	.byte	0x02, 0x09, 0x00, 0x00, 0x02, 0x02, 0x01, 0x00, 0x02, 0x05, 0x05, 0x00, 0x03, 0x07, 0x01, 0x01
        /*0010*/ 	.byte	0x02, 0x03, 0x00, 0x00, 0x02, 0x06, 0x01, 0x00, 0x04, 0x0b, 0x08, 0x00, 0x09, 0x00, 0x00, 0x00
        /*0020*/ 	.byte	0x00, 0x00, 0x00, 0x00


//--------------------- .nv.info._Z18scatter_add_kernelPKfPKxPfiii --------------------------
	.section	.nv.info._Z18scatter_add_kernelPKfPKxPfiii,"",@"SHT_CUDA_INFO"
	.sectionflags	@""
	.align	4


	//----- nvinfo : EIATTR_CUDA_API_VERSION
	.align		4
        /*0000*/ 	.byte	0x04, 0x37
        /*0002*/ 	.short	(.L_13 - .L_12)
.L_12:
        /*0004*/ 	.word	0x00000082


	//----- nvinfo : EIATTR_KPARAM_INFO
	.align		4
.L_13:
        /*0008*/ 	.byte	0x04, 0x17
        /*000a*/ 	.short	(.L_15 - .L_14)
.L_14:
        /*000c*/ 	.word	0x00000000
        /*0010*/ 	.short	0x0005
        /*0012*/ 	.short	0x0020
        /*0014*/ 	.byte	0x00, 0xf0, 0x11, 0x00


	//----- nvinfo : EIATTR_KPARAM_INFO
	.align		4
.L_15:
        /*0018*/ 	.byte	0x04, 0x17
        /*001a*/ 	.short	(.L_17 - .L_16)
.L_16:
        /*001c*/ 	.word	0x00000000
        /*0020*/ 	.short	0x0004
        /*0022*/ 	.short	0x001c
        /*0024*/ 	.byte	0x00, 0xf0, 0x11, 0x00


	//----- nvinfo : EIATTR_KPARAM_INFO
	.align		4
.L_17:
        /*0028*/ 	.byte	0x04, 0x17
        /*002a*/ 	.short	(.L_19 - .L_18)
.L_18:
        /*002c*/ 	.word	0x00000000
        /*0030*/ 	.short	0x0003
        /*0032*/ 	.short	0x0018
        /*0034*/ 	.byte	0x00, 0xf0, 0x11, 0x00


	//----- nvinfo : EIATTR_KPARAM_INFO
	.align		4
.L_19:
        /*0038*/ 	.byte	0x04, 0x17
        /*003a*/ 	.short	(.L_21 - .L_20)
.L_20:
        /*003c*/ 	.word	0x00000000
        /*0040*/ 	.short	0x0002
        /*0042*/ 	.short	0x0010
        /*0044*/ 	.byte	0x00, 0xf5, 0x21, 0x00


	//----- nvinfo : EIATTR_KPARAM_INFO
	.align		4
.L_21:
        /*0048*/ 	.byte	0x04, 0x17
        /*004a*/ 	.short	(.L_23 - .L_22)
.L_22:
        /*004c*/ 	.word	0x00000000
        /*0050*/ 	.short	0x0001
        /*0052*/ 	.short	0x0008
        /*0054*/ 	.byte	0x00, 0xf5, 0x21, 0x00


	//----- nvinfo : EIATTR_KPARAM_INFO
	.align		4
.L_23:
        /*0058*/ 	.byte	0x04, 0x17
        /*005a*/ 	.short	(.L_25 - .L_24)
.L_24:
        /*005c*/ 	.word	0x00000000
        /*0060*/ 	.short	0x0000
        /*0062*/ 	.short	0x0000
        /*0064*/ 	.byte	0x00, 0xf5, 0x21, 0x00


	//----- nvinfo : EIATTR_SPARSE_MMA_MASK
	.align		4
.L_25:
        /*0068*/ 	.byte	0x03, 0x50
        /*006a*/ 	.short	0x0000


	//----- nvinfo : EIATTR_MAXREG_COUNT
	.align		4
        /*006c*/ 	.byte	0x03, 0x1b
        /*006e*/ 	.short	0x00ff


	//----- nvinfo : EIATTR_MERCURY_ISA_VERSION
	.align		4
        /*0070*/ 	.byte	0x03, 0x5f
        /*0072*/ 	.short	0x0101


	//----- nvinfo : EIATTR_VRC_CTA_INIT_COUNT
	.align		4
        /*0074*/ 	.byte	0x02, 0x4a
	.zero		1
	.zero		1


	//----- nvinfo : EIATTR_EXIT_INSTR_OFFSETS
	.align		4
        /*0078*/ 	.byte	0x04, 0x1c
        /*007a*/ 	.short	(.L_27 - .L_26)


	//   ....[0]....
.L_26:
        /*007c*/ 	.word	0x00000080


	//   ....[1]....
        /*0080*/ 	.word	0x00000280


	//   ....[2]....
        /*0084*/ 	.word	0x00000370


	//----- nvinfo : EIATTR_CBANK_PARAM_SIZE
	.align		4
.L_27:
        /*0088*/ 	.byte	0x03, 0x19
        /*008a*/ 	.short	0x0024


	//----- nvinfo : EIATTR_PARAM_CBANK
	.align		4
        /*008c*/ 	.byte	0x04, 0x0a
        /*008e*/ 	.short	(.L_29 - .L_28)
	.align		4
.L_28:
        /*0090*/ 	.word	index@(.nv.constant0._Z18scatter_add_kernelPKfPKxPfiii)
        /*0094*/ 	.short	0x0380
        /*0096*/ 	.short	0x0024


	//----- nvinfo : EIATTR_SW_WAR
	.align		4
.L_29:
        /*0098*/ 	.byte	0x04, 0x36
        /*009a*/ 	.short	(.L_31 - .L_30)
.L_30:
        /*009c*/ 	.word	0x00000008
.L_31:


//--------------------- .nv.info._Z14one_hot_kernelPKxPfii --------------------------
	.section	.nv.info._Z14one_hot_kernelPKxPfii,"",@"SHT_CUDA_INFO"
	.sectionflags	@""
	.align	4


	//----- nvinfo : EIATTR_CUDA_API_VERSION
	.align		4
        /*0000*/ 	.byte	0x04, 0x37
        /*0002*/ 	.short	(.L_33 - .L_32)
.L_32:
        /*0004*/ 	.word	0x00000082


	//----- nvinfo : EIATTR_KPARAM_INFO
	.align		4
.L_33:
        /*0008*/ 	.byte	0x04, 0x17
        /*000a*/ 	.short	(.L_35 - .L_34)
.L_34:
        /*000c*/ 	.word	0x00000000
        /*0010*/ 	.short	0x0003
        /*0012*/ 	.short	0x0014
        /*0014*/ 	.byte	0x00, 0xf0, 0x11, 0x00


	//----- nvinfo : EIATTR_KPARAM_INFO
	.align		4
.L_35:
        /*0018*/ 	.byte	0x04, 0x17
        /*001a*/ 	.short	(.L_37 - .L_36)
.L_36:
        /*001c*/ 	.word	0x00000000
        /*0020*/ 	.short	0x0002
        /*0022*/ 	.short	0x0010
        /*0024*/ 	.byte	0x00, 0xf0, 0x11, 0x00


	//----- nvinfo : EIATTR_KPARAM_INFO
	.align		4
.L_37:
        /*0028*/ 	.byte	0x04, 0x17
        /*002a*/ 	.short	(.L_39 - .L_38)
.L_38:
        /*002c*/ 	.word	0x00000000
        /*0030*/ 	.short	0x0001
        /*0032*/ 	.short	0x0008
        /*0034*/ 	.byte	0x00, 0xf5, 0x21, 0x00


	//----- nvinfo : EIATTR_KPARAM_INFO
	.align		4
.L_39:
        /*0038*/ 	.byte	0x04, 0x17
        /*003a*/ 	.short	(.L_41 - .L_40)
.L_40:
        /*003c*/ 	.word	0x00000000
        /*0040*/ 	.short	0x0000
        /*0042*/ 	.short	0x0000
        /*0044*/ 	.byte	0x00, 0xf5, 0x21, 0x00


	//----- nvinfo : EIATTR_SPARSE_MMA_MASK
	.align		4
.L_41:
        /*0048*/ 	.byte	0x03, 0x50
        /*004a*/ 	.short	0x0000


	//----- nvinfo : EIATTR_MAXREG_COUNT
	.align		4
        /*004c*/ 	.byte	0x03, 0x1b
        /*004e*/ 	.short	0x00ff


	//----- nvinfo : EIATTR_MERCURY_ISA_VERSION
	.align		4
        /*0050*/ 	.byte	0x03, 0x5f
        /*0052*/ 	.short	0x0101


	//----- nvinfo : EIATTR_VRC_CTA_INIT_COUNT
	.align		4
        /*0054*/ 	.byte	0x02, 0x4a
	.zero		1
	.zero		1


	//----- nvinfo : EIATTR_EXIT_INSTR_OFFSETS
	.align		4
        /*0058*/ 	.byte	0x04, 0x1c
        /*005a*/ 	.short	(.L_43 - .L_42)


	//   ....[0]....
.L_42:
        /*005c*/ 	.word	0x00000070


	//   ....[1]....
        /*0060*/ 	.word	0x000000f0


	//   ....[2]....
        /*0064*/ 	.word	0x00000150


	//----- nvinfo : EIATTR_CBANK_PARAM_SIZE
	.align		4
.L_43:
        /*0068*/ 	.byte	0x03, 0x19
        /*006a*/ 	.short	0x0018


	//----- nvinfo : EIATTR_PARAM_CBANK
	.align		4
        /*006c*/ 	.byte	0x04, 0x0a
        /*006e*/ 	.short	(.L_45 - .L_44)
	.align		4
.L_44:
        /*0070*/ 	.word	index@(.nv.constant0._Z14one_hot_kernelPKxPfii)
        /*0074*/ 	.short	0x0380
        /*0076*/ 	.short	0x0018


	//----- nvinfo : EIATTR_SW_WAR
	.align		4
.L_45:
        /*0078*/ 	.byte	0x04, 0x36
        /*007a*/ 	.short	(.L_47 - .L_46)
.L_46:
        /*007c*/ 	.word	0x00000008
.L_47:


//--------------------- .nv.callgraph             --------------------------
	.section	.nv.callgraph,"",@"SHT_CUDA_CALLGRAPH"
	.align	4
	.sectionentsize	8
	.align		4
        /*0000*/ 	.word	0x00000000
	.align		4
        /*0004*/ 	.word	0xffffffff
	.align		4
        /*0008*/ 	.word	0x00000000
	.align		4
        /*000c*/ 	.word	0xfffffffe
	.align		4
        /*0010*/ 	.word	0x00000000
	.align		4
        /*0014*/ 	.word	0xfffffffd
	.align		4
        /*0018*/ 	.word	0x00000000
	.align		4
        /*001c*/ 	.word	0xfffffffc


//--------------------- .text._Z18scatter_add_kernelPKfPKxPfiii --------------------------
	.section	.text._Z18scatter_add_kernelPKfPKxPfiii,"ax",@progbits
	.align	128
        .global         _Z18scatter_add_kernelPKfPKxPfiii
        .type           _Z18scatter_add_kernelPKfPKxPfiii,@function
        .size           _Z18scatter_add_kernelPKfPKxPfiii,(.L_x_2 - _Z18scatter_add_kernelPKfPKxPfiii)
        .other          _Z18scatter_add_kernelPKfPKxPfiii,@"STO_CUDA_ENTRY STV_DEFAULT"
_Z18scatter_add_kernelPKfPKxPfiii:
.text._Z18scatter_add_kernelPKfPKxPfiii:
[----:B------:R-:W-:Y:S01]  /*0000*/  LDC R1, c[0x0][0x37c] ;  /* 0x0000df00ff017b82 */ /* 0x000fe20000000800 */
[----:B------:R-:W0:Y:S07]  /*0010*/  S2R R5, SR_TID.X ;  /* 0x0000000000057919 */ /* 0x000e2e0000002100 */
[----:B------:R-:W0:Y:S08]  /*0020*/  S2UR UR4, SR_CTAID.X ;  /* 0x00000000000479c3 */ /* 0x000e300000002500 */
[----:B------:R-:W0:Y:S08]  /*0030*/  LDC R0, c[0x0][0x360] ;  /* 0x0000d800ff007b82 */ /* 0x000e300000000800 */
[----:B------:R-:W1:Y:S01]  /*0040*/  LDC.64 R2, c[0x0][0x398] ;  /* 0x0000e600ff027b82 */ /* 0x000e620000000a00 */
[----:B0-----:R-:W-:-:S02]  /*0050*/  IMAD R0, R0, UR4, R5 ;  /* 0x0000000400007c24 */ /* 0x001fc4000f8e0205 */
[----:B-1----:R-:W-:-:S05]  /*0060*/  IMAD R5, R3, R2, RZ ;  /* 0x0000000203057224 */ /* 0x002fca00078e02ff */
[----:B------:R-:W-:-:S13]  /*0070*/  ISETP.GE.AND P0, PT, R0, R5, PT ;  /* 0x000000050000720c */ /* 0x000fda0003f06270 */
[----:B------:R-:W-:Y:S05]  /*0080*/  @P0 EXIT ;  /* 0x000000000000094d */ /* 0x000fea0003800000 */
[----:B------:R-:W-:Y:S01]  /*0090*/  IABS R9, R3 ;  /* 0x0000000300097213 */ /* 0x000fe20000000000 */
[----:B------:R-:W0:Y:S01]  /*00a0*/  LDCU.64 UR4, c[0x0][0x358] ;  /* 0x00006b00ff0477ac */ /* 0x000e220008000a00 */
[----:B------:R-:W-:Y:S02]  /*00b0*/  IABS R8, R0 ;  /* 0x0000000000087213 */ /* 0x000fe40000000000 */
[----:B------:R-:W1:Y:S01]  /*00c0*/  I2F.RP R2, R9 ;  /* 0x0000000900027306 */ /* 0x000e620000209400 */
[----:B------:R-:W2:Y:S07]  /*00d0*/  LDCU UR6, c[0x0][0x3a0] ;  /* 0x00007400ff0677ac */ /* 0x000eae0008000800 */
[----:B-1----:R-:W1:Y:S02]  /*00e0*/  MUFU.RCP R2, R2 ;  /* 0x0000000200027308 */ /* 0x002e640000001000 */
[----:B-1----:R-:W-:-:S06]  /*00f0*/  VIADD R4, R2, 0xffffffe ;  /* 0x0ffffffe02047836 */ /* 0x002fcc0000000000 */
[----:B------:R1:W3:Y:S02]  /*0100*/  F2I.FTZ.U32.TRUNC.NTZ R5, R4 ;  /* 0x0000000400057305 */ /* 0x0002e4000021f000 */
[----:B-1----:R-:W-:Y:S02]  /*0110*/  HFMA2 R4, -RZ, RZ, 0, 0 ;  /* 0x00000000ff047431 */ /* 0x002fe400000001ff */
[----:B---3--:R-:W-:-:S04]  /*0120*/  IMAD.MOV R6, RZ, RZ, -R5 ;  /* 0x000000ffff067224 */ /* 0x008fc800078e0a05 */
[----:B------:R-:W-:-:S04]  /*0130*/  IMAD R7, R6, R9, RZ ;  /* 0x0000000906077224 */ /* 0x000fc800078e02ff */
[----:B------:R-:W-:Y:S01]  /*0140*/  IMAD.HI.U32 R5, R5, R7, R4 ;  /* 0x0000000705057227 */ /* 0x000fe200078e0004 */
[----:B------:R-:W-:-:S04]  /*0150*/  LOP3.LUT R7, R0, R3, RZ, 0x3c, !PT ;  /* 0x0000000300077212 */ /* 0x000fc800078e3cff */
[----:B------:R-:W-:Y:S01]  /*0160*/  ISETP.GE.AND P0, PT, R7, RZ, PT ;  /* 0x000000ff0700720c */ /* 0x000fe20003f06270 */
[----:B------:R-:W-:Y:S01]  /*0170*/  IMAD.HI.U32 R6, R5, R8, RZ ;  /* 0x0000000805067227 */ /* 0x000fe200078e00ff */
[----:B------:R-:W-:Y:S01]  /*0180*/  LOP3.LUT R7, RZ, R3, RZ, 0x33, !PT ;  /* 0x00000003ff077212 */ /* 0x000fe200078e33ff */
[----:B------:R-:W1:Y:S02]  /*0190*/  LDC.64 R4, c[0x0][0x388] ;  /* 0x0000e200ff047b82 */ /* 0x000e640000000a00 */
[----:B------:R-:W-:-:S04]  /*01a0*/  IMAD.MOV R2, RZ, RZ, -R6 ;  /* 0x000000ffff027224 */ /* 0x000fc800078e0a06 */
[----:B------:R-:W-:-:S05]  /*01b0*/  IMAD R2, R9, R2, R8 ;  /* 0x0000000209027224 */ /* 0x000fca00078e0208 */
[----:B------:R-:W-:-:S13]  /*01c0*/  ISETP.GT.U32.AND P2, PT, R9, R2, PT ;  /* 0x000000020900720c */ /* 0x000fda0003f44070 */
[----:B------:R-:W-:Y:S01]  /*01d0*/  @!P2 IMAD.IADD R2, R2, 0x1, -R9 ;  /* 0x000000010202a824 */ /* 0x000fe200078e0a09 */
[----:B------:R-:W-:-:S04]  /*01e0*/  @!P2 IADD3 R6, PT, PT, R6, 0x1, RZ ;  /* 0x000000010606a810 */ /* 0x000fc80007ffe0ff */
[----:B------:R-:W-:-:S13]  /*01f0*/  ISETP.GE.U32.AND P1, PT, R2, R9, PT ;  /* 0x000000090200720c */ /* 0x000fda0003f26070 */
[----:B------:R-:W-:Y:S01]  /*0200*/  @P1 VIADD R6, R6, 0x1 ;  /* 0x0000000106061836 */ /* 0x000fe20000000000 */
[----:B------:R-:W-:-:S04]  /*0210*/  ISETP.NE.AND P1, PT, R3, RZ, PT ;  /* 0x000000ff0300720c */ /* 0x000fc80003f25270 */
[----:B------:R-:W-:-:S04]  /*0220*/  @!P0 IADD3 R6, PT, PT, -R6, RZ, RZ ;  /* 0x000000ff06068210 */ /* 0x000fc80007ffe1ff */
[----:B------:R-:W-:-:S05]  /*0230*/  SEL R11, R7, R6, !P1 ;  /* 0x00000006070b7207 */ /* 0x000fca0004800000 */
[----:B-1----:R-:W-:-:S05]  /*0240*/  IMAD.WIDE R4, R11, 0x8, R4 ;  /* 0x000000080b047825 */ /* 0x002fca00078e0204 */
[----:B0-----:R-:W2:Y:S02]  /*0250*/  LDG.E R8, desc[UR4][R4.64] ;  /* 0x0000000404087981 */ /* 0x001ea4000c1e1900 */
[----:B--2---:R-:W-:-:S04]  /*0260*/  ISETP.GE.AND P0, PT, R8, UR6, PT ;  /* 0x0000000608007c0c */ /* 0x004fc8000bf06270 */
[----:B------:R-:W-:-:S13]  /*0270*/  ISETP.LT.OR P0, PT, R8, RZ, P0 ;  /* 0x000000ff0800720c */ /* 0x000fda0000701670 */
[----:B------:R-:W-:Y:S05]  /*0280*/  @P0 EXIT ;  /* 0x000000000000094d */ /* 0x000fea0003800000 */
[----:B------:R-:W-:Y:S01]  /*0290*/  ISETP.GE.AND P2, PT, R0, RZ, PT ;  /* 0x000000ff0000720c */ /* 0x000fe20003f46270 */
[----:B------:R-:W0:Y:S01]  /*02a0*/  LDC.64 R4, c[0x0][0x380] ;  /* 0x0000e000ff047b82 */ /* 0x000e220000000a00 */
[----:B------:R-:W-:Y:S01]  /*02b0*/  ISETP.GT.U32.AND P0, PT, R9, R2, PT ;  /* 0x000000020900720c */ /* 0x000fe20003f04070 */
[----:B------:R-:W-:-:S05]  /*02c0*/  IMAD.IADD R9, R2, 0x1, -R9 ;  /* 0x0000000102097824 */ /* 0x000fca00078e0a09 */
[----:B------:R-:W-:-:S05]  /*02d0*/  SEL R2, R9, R2, !P0 ;  /* 0x0000000209027207 */ /* 0x000fca0004000000 */
[----:B------:R-:W-:-:S04]  /*02e0*/  @!P2 IADD3 R2, PT, PT, -R2, RZ, RZ ;  /* 0x000000ff0202a210 */ /* 0x000fc80007ffe1ff */
[----:B------:R-:W-:-:S05]  /*02f0*/  SEL R2, R7, R2, !P1 ;  /* 0x0000000207027207 */ /* 0x000fca0004800000 */
[----:B------:R-:W-:-:S04]  /*0300*/  IMAD R7, R11, R3, R2 ;  /* 0x000000030b077224 */ /* 0x000fc800078e0202 */
[----:B0-----:R-:W-:Y:S02]  /*0310*/  IMAD.WIDE R4, R7, 0x4, R4 ;  /* 0x0000000407047825 */ /* 0x001fe400078e0204 */
[----:B------:R-:W0:Y:S04]  /*0320*/  LDC.64 R6, c[0x0][0x390] ;  /* 0x0000e400ff067b82 */ /* 0x000e280000000a00 */
[----:B------:R-:W2:Y:S01]  /*0330*/  LDG.E R5, desc[UR4][R4.64] ;  /* 0x0000000404057981 */ /* 0x000ea2000c1e1900 */
[----:B------:R-:W-:-:S04]  /*0340*/  IMAD R3, R8, R3, R2 ;  /* 0x0000000308037224 */ /* 0x000fc800078e0202 */
[----:B0-----:R-:W-:-:S05]  /*0350*/  IMAD.WIDE R2, R3, 0x4, R6 ;  /* 0x0000000403027825 */ /* 0x001fca00078e0206 */
[----:B--2---:R-:W-:Y:S01]  /*0360*/  REDG.E.ADD.F32.FTZ.RN.STRONG.GPU desc[UR4][R2.64], R5 ;  /* 0x00000005020079a6 */ /* 0x004fe2000c12f304 */
[----:B------:R-:W-:Y:S05]  /*0370*/  EXIT ;  /* 0x000000000000794d */ /* 0x000fea0003800000 */
.L_x_0:
[----:B------:R-:W-:-:S00]  /*0380*/  BRA `(.L_x_0) ;  /* 0xfffffffc00fc7947 */ /* 0x000fc0000383ffff */
[----:B------:R-:W-:-:S00]  /*0390*/  NOP ;  /* 0x0000000000007918 */ /* 0x000fc00000000000 */
        /* <DEDUP_REMOVED lines=14> */
.L_x_2:


//--------------------- .text._Z14one_hot_kernelPKxPfii --------------------------
	.section	.text._Z14one_hot_kernelPKxPfii,"ax",@progbits
	.align	128
        .global         _Z14one_hot_kernelPKxPfii
        .type           _Z14one_hot_kernelPKxPfii,@function
        .size           _Z14one_hot_kernelPKxPfii,(.L_x_3 - _Z14one_hot_kernelPKxPfii)
        .other          _Z14one_hot_kernelPKxPfii,@"STO_CUDA_ENTRY STV_DEFAULT"
_Z14one_hot_kernelPKxPfii:
.text._Z14one_hot_kernelPKxPfii:
[----:B------:R-:W-:Y:S01]  /*0000*/  LDC R1, c[0x0][0x37c] ;  /* 0x0000df00ff017b82 */ /* 0x000fe20000000800 */
[----:B------:R-:W0:Y:S07]  /*0010*/  S2R R0, SR_TID.X ;  /* 0x0000000000007919 */ /* 0x000e2e0000002100 */
[----:B------:R-:W0:Y:S01]  /*0020*/  S2UR UR4, SR_CTAID.X ;  /* 0x00000000000479c3 */ /* 0x000e220000002500 */
[----:B------:R-:W1:Y:S07]  /*0030*/  LDCU UR5, c[0x0][0x390] ;  /* 0x00007200ff0577ac */ /* 0x000e6e0008000800 */
[----:B------:R-:W0:Y:S02]  /*0040*/  LDC R5, c[0x0][0x360] ;  /* 0x0000d800ff057b82 */ /* 0x000e240000000800 */
[----:B0-----:R-:W-:-:S05]  /*0050*/  IMAD R5, R5, UR4, R0 ;  /* 0x0000000405057c24 */ /* 0x001fca000f8e0200 */
[----:B-1----:R-:W-:-:S13]  /*0060*/  ISETP.GE.AND P0, PT, R5, UR5, PT ;  /* 0x0000000505007c0c */ /* 0x002fda000bf06270 */
[----:B------:R-:W-:Y:S05]  /*0070*/  @P0 EXIT ;  /* 0x000000000000094d */ /* 0x000fea0003800000 */
[----:B------:R-:W0:Y:S01]  /*0080*/  LDC.64 R2, c[0x0][0x380] ;  /* 0x0000e000ff027b82 */ /* 0x000e220000000a00 */
[----:B------:R-:W1:Y:S01]  /*0090*/  LDCU.64 UR4, c[0x0][0x358] ;  /* 0x00006b00ff0477ac */ /* 0x000e620008000a00 */
[----:B------:R-:W2:Y:S01]  /*00a0*/  LDCU UR6, c[0x0][0x394] ;  /* 0x00007280ff0677ac */ /* 0x000ea20008000800 */
[----:B0-----:R-:W-:-:S05]  /*00b0*/  IMAD.WIDE R2, R5, 0x8, R2 ;  /* 0x0000000805027825 */ /* 0x001fca00078e0202 */
[----:B-1----:R-:W2:Y:S02]  /*00c0*/  LDG.E R0, desc[UR4][R2.64] ;  /* 0x0000000402007981 */ /* 0x002ea4000c1e1900 */
[----:B--2---:R-:W-:-:S04]  /*00d0*/  ISETP.GE.AND P0, PT, R0, UR6, PT ;  /* 0x0000000600007c0c */ /* 0x004fc8000bf06270 */
[----:B------:R-:W-:-:S13]  /*00e0*/  ISETP.LT.OR P0, PT, R0, RZ, P0 ;  /* 0x000000ff0000720c */ /* 0x000fda0000701670 */
[----:B------:R-:W-:Y:S05]  /*00f0*/  @P0 EXIT ;  /* 0x000000000000094d */ /* 0x000fea0003800000 */
[----:B------:R-:W0:Y:S01]  /*0100*/  LDC.64 R2, c[0x0][0x388] ;  /* 0x0000e200ff027b82 */ /* 0x000e220000000a00 */
[----:B------:R-:W-:Y:S02]  /*0110*/  IMAD R5, R5, UR6, R0 ;  /* 0x0000000605057c24 */ /* 0x000fe4000f8e0200 */
[----:B------:R-:W-:Y:S02]  /*0120*/  HFMA2 R7, -RZ, RZ, 1.875, 0 ;  /* 0x3f800000ff077431 */ /* 0x000fe400000001ff */
[----:B0-----:R-:W-:-:S05]  /*0130*/  IMAD.WIDE R2, R5, 0x4, R2 ;  /* 0x0000000405027825 */ /* 0x001fca00078e0202 */
[----:B------:R-:W-:Y:S01]  /*0140*/  STG.E desc[UR4][R2.64], R7 ;  /* 0x0000000702007986 */ /* 0x000fe2000c101904 */
[----:B------:R-:W-:Y:S05]  /*0150*/  EXIT ;  /* 0x000000000000794d */ /* 0x000fea0003800000 */
.L_x_1:
        /* <DEDUP_REMOVED lines=10> */
.L_x_3:


//--------------------- .nv.shared.reserved.0     --------------------------
	.section	.nv.shared.reserved.0,"aw",@nobits
	.weak		__nv_reservedSMEM_offset_0_alias
	.size		__nv_reservedSMEM_offset_0_alias, 0, 64
	.other		__nv_reservedSMEM_offset_0_alias,@"STO_CUDA_RESERVED_SHARED STV_DEFAULT"
__nv_reservedSMEM_offset_0_alias:
	.zero		0
	.zero		64


//--------------------- .nv.constant0._Z18scatter_add_kernelPKfPKxPfiii --------------------------
	.section	.nv.constant0._Z18scatter_add_kernelPKfPKxPfiii,"a",@progbits
	.sectionflags	@""
	.align	4
.nv.constant0._Z18scatter_add_kernelPKfPKxPfiii:
	.zero		932


//--------------------- .nv.constant0._Z14one_hot_kernelPKxPfii --------------------------
	.section	.nv.constant0._Z14one_hot_kernelPKxPfii,"a",@progbits
	.sectionflags	@""
	.align	4
.nv.constant0._Z14one_hot_kernelPKxPfii:
	.zero		920


//--------------------- SYMBOLS --------------------------

	.type		.nv.reservedSmem.offset0,@object
	.size		.nv.reservedSmem.offset0,0x4
